//
// Generated by NVIDIA NVVM Compiler
//
// Compiler Build ID: CL-36424714
// Cuda compilation tools, release 13.0, V13.0.88
// Based on NVVM 20.0.0
//

.version 9.0
.target sm_100
.address_size 64

	// .globl	bs1_stage3_v

.visible .entry bs1_stage3_v(
	.param .u64 .ptr .align 1 bs1_stage3_v_param_0,
	.param .u64 .ptr .align 1 bs1_stage3_v_param_1
)
.maxntid 64
{
	.reg .pred 	%p<2>;
	.reg .b32 	%r<18>;
	.reg .b32 	%f<5>;
	.reg .b64 	%rd<12>;

	ld.param.u64 	%rd1, [bs1_stage3_v_param_0];
	ld.param.u64 	%rd2, [bs1_stage3_v_param_1];
	mov.u32 	%r1, %ctaid.x;
	mov.u32 	%r2, %tid.x;
	mad.lo.s32 	%r3, %r1, 13, %r2;
	mul.hi.u32 	%r5, %r3, -252645135;
	shr.u32 	%r6, %r5, 4;
	mul.lo.s32 	%r7, %r6, 17;
	sub.s32 	%r4, %r3, %r7;
	setp.eq.s32 	%p1, %r4, 16;
	mov.f32 	%f4, 0f3F800000;
	@%p1 bra 	$L__BB0_2;
	cvta.to.global.u64 	%rd3, %rd2;
	shl.b32 	%r8, %r4, 14;
	mul.hi.u32 	%r9, %r1, 2021161081;
	shr.u32 	%r10, %r9, 11;
	mul.lo.s32 	%r11, %r10, 4352;
	sub.s32 	%r12, %r1, %r11;
	shl.b32 	%r13, %r12, 6;
	or.b32  	%r14, %r13, %r2;
	mul.hi.u32 	%r15, %r14, 252645136;
	cvt.u64.u32 	%rd4, %r15;
	mad.lo.s32 	%r16, %r10, 786432, %r8;
	cvt.u64.u32 	%rd5, %r16;
	add.s64 	%rd6, %rd5, %rd4;
	shl.b64 	%rd7, %rd6, 2;
	add.s64 	%rd8, %rd3, %rd7;
	ld.global.nc.f32 	%f4, [%rd8+2097152];
$L__BB0_2:
	cvta.to.global.u64 	%rd9, %rd1;
	mad.lo.s32 	%r17, %r1, 51, %r3;
	mul.wide.u32 	%rd10, %r17, 4;
	add.s64 	%rd11, %rd9, %rd10;
	st.global.f32 	[%rd11], %f4;
	ret;

}
	// .globl	bs1_stage3_q
.visible .entry bs1_stage3_q(
	.param .u64 .ptr .align 1 bs1_stage3_q_param_0,
	.param .u64 .ptr .align 1 bs1_stage3_q_param_1
)
.maxntid 64
{
	.reg .b32 	%r<15>;
	.reg .b32 	%f<3>;
	.reg .b64 	%rd<9>;

	ld.param.u64 	%rd1, [bs1_stage3_q_param_0];
	ld.param.u64 	%rd2, [bs1_stage3_q_param_1];
	cvta.to.global.u64 	%rd3, %rd2;
	mov.u32 	%r1, %ctaid.x;
	shr.u32 	%r2, %r1, 12;
	mul.lo.s32 	%r3, %r2, 786432;
	mov.u32 	%r4, %tid.x;
	shl.b32 	%r5, %r4, 14;
	and.b32  	%r6, %r5, 245760;
	shl.b32 	%r7, %r1, 2;
	and.b32  	%r8, %r7, 16380;
	shr.u32 	%r9, %r4, 4;
	or.b32  	%r10, %r6, %r9;
	or.b32  	%r11, %r10, %r3;
	or.b32  	%r12, %r11, %r8;
	mul.wide.u32 	%rd4, %r12, 4;
	add.s64 	%rd5, %rd3, %rd4;
	ld.global.nc.f32 	%f1, [%rd5];
	max.f32 	%f2, %f1, 0f00000000;
	cvta.to.global.u64 	%rd6, %rd1;
	shl.b32 	%r13, %r1, 6;
	or.b32  	%r14, %r13, %r4;
	mul.wide.u32 	%rd7, %r14, 4;
	add.s64 	%rd8, %rd6, %rd7;
	st.global.f32 	[%rd8], %f2;
	ret;

}
	// .globl	bs1_stage3_k
.visible .entry bs1_stage3_k(
	.param .u64 .ptr .align 1 bs1_stage3_k_param_0,
	.param .u64 .ptr .align 1 bs1_stage3_k_param_1
)
.maxntid 64
{
	.reg .b32 	%r<9>;
	.reg .b32 	%f<3>;
	.reg .b64 	%rd<9>;

	ld.param.u64 	%rd1, [bs1_stage3_k_param_0];
	ld.param.u64 	%rd2, [bs1_stage3_k_param_1];
	cvta.to.global.u64 	%rd3, %rd2;
	mov.u32 	%r1, %ctaid.x;
	shl.b32 	%r2, %r1, 6;
	shl.b32 	%r3, %r1, 7;
	and.b32  	%r4, %r3, -524288;
	mov.u32 	%r5, %tid.x;
	or.b32  	%r6, %r5, %r2;
	add.s32 	%r7, %r6, %r4;
	add.s32 	%r8, %r7, 262144;
	mul.wide.u32 	%rd4, %r8, 4;
	add.s64 	%rd5, %rd3, %rd4;
	ld.global.nc.f32 	%f1, [%rd5];
	max.f32 	%f2, %f1, 0f00000000;
	cvta.to.global.u64 	%rd6, %rd1;
	mul.wide.u32 	%rd7, %r6, 4;
	add.s64 	%rd8, %rd6, %rd7;
	st.global.f32 	[%rd8], %f2;
	ret;

}
	// .globl	bs1_stage4_v
.visible .entry bs1_stage4_v(
	.param .u64 .ptr .align 1 bs1_stage4_v_param_0,
	.param .u64 .ptr .align 1 bs1_stage4_v_param_1
)
.maxntid 64
{
	.reg .pred 	%p<2>;
	.reg .b32 	%r<18>;
	.reg .b32 	%f<5>;
	.reg .b64 	%rd<12>;

	ld.param.u64 	%rd1, [bs1_stage4_v_param_0];
	ld.param.u64 	%rd2, [bs1_stage4_v_param_1];
	mov.u32 	%r1, %ctaid.x;
	mov.u32 	%r2, %tid.x;
	mad.lo.s32 	%r3, %r1, 13, %r2;
	mul.hi.u32 	%r5, %r3, -252645135;
	shr.u32 	%r6, %r5, 4;
	mul.lo.s32 	%r7, %r6, 17;
	sub.s32 	%r4, %r3, %r7;
	setp.eq.s32 	%p1, %r4, 16;
	mov.f32 	%f4, 0f3F800000;
	@%p1 bra 	$L__BB3_2;
	cvta.to.global.u64 	%rd3, %rd2;
	shl.b32 	%r8, %r4, 12;
	mul.hi.u32 	%r9, %r1, 2021161081;
	shr.u32 	%r10, %r9, 9;
	mul.lo.s32 	%r11, %r10, 1088;
	sub.s32 	%r12, %r1, %r11;
	shl.b32 	%r13, %r12, 6;
	or.b32  	%r14, %r13, %r2;
	mul.hi.u32 	%r15, %r14, 252645136;
	cvt.u64.u32 	%rd4, %r15;
	mad.lo.s32 	%r16, %r10, 196608, %r8;
	cvt.u64.u32 	%rd5, %r16;
	add.s64 	%rd6, %rd5, %rd4;
	shl.b64 	%rd7, %rd6, 2;
	add.s64 	%rd8, %rd3, %rd7;
	ld.global.nc.f32 	%f4, [%rd8+524288];
$L__BB3_2:
	cvta.to.global.u64 	%rd9, %rd1;
	mad.lo.s32 	%r17, %r1, 51, %r3;
	mul.wide.u32 	%rd10, %r17, 4;
	add.s64 	%rd11, %rd9, %rd10;
	st.global.f32 	[%rd11], %f4;
	ret;

}
	// .globl	bs1_stage4_q
.visible .entry bs1_stage4_q(
	.param .u64 .ptr .align 1 bs1_stage4_q_param_0,
	.param .u64 .ptr .align 1 bs1_stage4_q_param_1
)
.maxntid 64
{
	.reg .b32 	%r<15>;
	.reg .b32 	%f<3>;
	.reg .b64 	%rd<9>;

	ld.param.u64 	%rd1, [bs1_stage4_q_param_0];
	ld.param.u64 	%rd2, [bs1_stage4_q_param_1];
	cvta.to.global.u64 	%rd3, %rd2;
	mov.u32 	%r1, %ctaid.x;
	shr.u32 	%r2, %r1, 10;
	mul.lo.s32 	%r3, %r2, 196608;
	mov.u32 	%r4, %tid.x;
	shl.b32 	%r5, %r4, 12;
	and.b32  	%r6, %r5, 61440;
	shl.b32 	%r7, %r1, 2;
	and.b32  	%r8, %r7, 4092;
	shr.u32 	%r9, %r4, 4;
	or.b32  	%r10, %r6, %r9;
	or.b32  	%r11, %r10, %r3;
	or.b32  	%r12, %r11, %r8;
	mul.wide.u32 	%rd4, %r12, 4;
	add.s64 	%rd5, %rd3, %rd4;
	ld.global.nc.f32 	%f1, [%rd5];
	max.f32 	%f2, %f1, 0f00000000;
	cvta.to.global.u64 	%rd6, %rd1;
	shl.b32 	%r13, %r1, 6;
	or.b32  	%r14, %r13, %r4;
	mul.wide.u32 	%rd7, %r14, 4;
	add.s64 	%rd8, %rd6, %rd7;
	st.global.f32 	[%rd8], %f2;
	ret;

}
	// .globl	bs1_stage4_k
.visible .entry bs1_stage4_k(
	.param .u64 .ptr .align 1 bs1_stage4_k_param_0,
	.param .u64 .ptr .align 1 bs1_stage4_k_param_1
)
.maxntid 64
{
	.reg .b32 	%r<9>;
	.reg .b32 	%f<3>;
	.reg .b64 	%rd<9>;

	ld.param.u64 	%rd1, [bs1_stage4_k_param_0];
	ld.param.u64 	%rd2, [bs1_stage4_k_param_1];
	cvta.to.global.u64 	%rd3, %rd2;
	mov.u32 	%r1, %ctaid.x;
	shl.b32 	%r2, %r1, 6;
	shl.b32 	%r3, %r1, 7;
	and.b32  	%r4, %r3, -131072;
	mov.u32 	%r5, %tid.x;
	or.b32  	%r6, %r5, %r2;
	add.s32 	%r7, %r6, %r4;
	add.s32 	%r8, %r7, 65536;
	mul.wide.u32 	%rd4, %r8, 4;
	add.s64 	%rd5, %rd3, %rd4;
	ld.global.nc.f32 	%f1, [%rd5];
	max.f32 	%f2, %f1, 0f00000000;
	cvta.to.global.u64 	%rd6, %rd1;
	mul.wide.u32 	%rd7, %r6, 4;
	add.s64 	%rd8, %rd6, %rd7;
	st.global.f32 	[%rd8], %f2;
	ret;

}


// ===== COMPILED SASS (sm_100) =====

	.target	sm_100

	.elftype	@"ET_EXEC"


//--------------------- .note.nv.tkinfo           --------------------------
	.section	.note.nv.tkinfo,"",@"SHT_NOTE"
	.sectionflags	@"SHF_NOTE_NV_TKINFO"
	.tkinfo
        /*0018*/ 	.word	0x00000002
        /*0030*/ 	.string	""
        /*0030*/ 	.string	"ptxas"
        /*0030*/ 	.string	"Cuda compilation tools, release 13.0, V13.0.88"
        /*0030*/ 	.string	"Build cuda_13.0.r13.0/compiler.36424714_0"
        /*0030*/ 	.string	"-arch sm_100 -m 64 "



//--------------------- .note.nv.cuinfo           --------------------------
	.section	.note.nv.cuinfo,"",@"SHT_NOTE"
	.sectionflags	@"SHF_NOTE_NV_CUINFO"
        /*0018*/ 	.short	0x0002
        /*001a*/ 	.short	0x0064
        /*001c*/ 	.short	0x0082
	.zero		2


//--------------------- .nv.info                  --------------------------
	.section	.nv.info,"",@"SHT_CUDA_INFO"
	.align	4


	//----- nvinfo : EIATTR_REGCOUNT
	.align		4
        /*0000*/ 	.byte	0x04, 0x2f
        /*0002*/ 	.short	(.L_1 - .L_0)
	.align		4
.L_0:
        /*0004*/ 	.word	index@(bs1_stage3_v)
        /*0008*/ 	.word	0x0000000c


	//----- nvinfo : EIATTR_FRAME_SIZE
	.align		4
.L_1:
        /*000c*/ 	.byte	0x04, 0x11
        /*000e*/ 	.short	(.L_3 - .L_2)
	.align		4
.L_2:
        /*0010*/ 	.word	index@(bs1_stage3_v)
        /*0014*/ 	.word	0x00000000


	//----- nvinfo : EIATTR_REGCOUNT
	.align		4
.L_3:
        /*0018*/ 	.byte	0x04, 0x2f
        /*001a*/ 	.short	(.L_5 - .L_4)
	.align		4
.L_4:
        /*001c*/ 	.word	index@(bs1_stage3_q)
        /*0020*/ 	.word	0x0000000a


	//----- nvinfo : EIATTR_FRAME_SIZE
	.align		4
.L_5:
        /*0024*/ 	.byte	0x04, 0x11
        /*0026*/ 	.short	(.L_7 - .L_6)
	.align		4
.L_6:
        /*0028*/ 	.word	index@(bs1_stage3_q)
        /*002c*/ 	.word	0x00000000


	//----- nvinfo : EIATTR_REGCOUNT
	.align		4
.L_7:
        /*0030*/ 	.byte	0x04, 0x2f
        /*0032*/ 	.short	(.L_9 - .L_8)
	.align		4
.L_8:
        /*0034*/ 	.word	index@(bs1_stage3_k)
        /*0038*/ 	.word	0x0000000a


	//----- nvinfo : EIATTR_FRAME_SIZE
	.align		4
.L_9:
        /*003c*/ 	.byte	0x04, 0x11
        /*003e*/ 	.short	(.L_11 - .L_10)
	.align		4
.L_10:
        /*0040*/ 	.word	index@(bs1_stage3_k)
        /*0044*/ 	.word	0x00000000


	//----- nvinfo : EIATTR_REGCOUNT
	.align		4
.L_11:
        /*0048*/ 	.byte	0x04, 0x2f
        /*004a*/ 	.short	(.L_13 - .L_12)
	.align		4
.L_12:
        /*004c*/ 	.word	index@(bs1_stage4_v)
        /*0050*/ 	.word	0x0000000c


	//----- nvinfo : EIATTR_FRAME_SIZE
	.align		4
.L_13:
        /*0054*/ 	.byte	0x04, 0x11
        /*0056*/ 	.short	(.L_15 - .L_14)
	.align		4
.L_14:
        /*0058*/ 	.word	index@(bs1_stage4_v)
        /*005c*/ 	.word	0x00000000


	//----- nvinfo : EIATTR_REGCOUNT
	.align		4
.L_15:
        /*0060*/ 	.byte	0x04, 0x2f
        /*0062*/ 	.short	(.L_17 - .L_16)
	.align		4
.L_16:
        /*0064*/ 	.word	index@(bs1_stage4_q)
        /*0068*/ 	.word	0x0000000a


	//----- nvinfo : EIATTR_FRAME_SIZE
	.align		4
.L_17:
        /*006c*/ 	.byte	0x04, 0x11
        /*006e*/ 	.short	(.L_19 - .L_18)
	.align		4
.L_18:
        /*0070*/ 	.word	index@(bs1_stage4_q)
        /*0074*/ 	.word	0x00000000


	//----- nvinfo : EIATTR_REGCOUNT
	.align		4
.L_19:
        /*0078*/ 	.byte	0x04, 0x2f
        /*007a*/ 	.short	(.L_21 - .L_20)
	.align		4
.L_20:
        /*007c*/ 	.word	index@(bs1_stage4_k)
        /*0080*/ 	.word	0x0000000a


	//----- nvinfo : EIATTR_FRAME_SIZE
	.align		4
.L_21:
        /*0084*/ 	.byte	0x04, 0x11
        /*0086*/ 	.short	(.L_23 - .L_22)
	.align		4
.L_22:
        /*0088*/ 	.word	index@(bs1_stage4_k)
        /*008c*/ 	.word	0x00000000


	//----- nvinfo : EIATTR_MIN_STACK_SIZE
	.align		4
.L_23:
        /*0090*/ 	.byte	0x04, 0x12
        /*0092*/ 	.short	(.L_25 - .L_24)
	.align		4
.L_24:
        /*0094*/ 	.word	index@(bs1_stage4_k)
        /*0098*/ 	.word	0x00000000


	//----- nvinfo : EIATTR_MIN_STACK_SIZE
	.align		4
.L_25:
        /*009c*/ 	.byte	0x04, 0x12
        /*009e*/ 	.short	(.L_27 - .L_26)
	.align		4
.L_26:
        /*00a0*/ 	.word	index@(bs1_stage4_q)
        /*00a4*/ 	.word	0x00000000


	//----- nvinfo : EIATTR_MIN_STACK_SIZE
	.align		4
.L_27:
        /*00a8*/ 	.byte	0x04, 0x12
        /*00aa*/ 	.short	(.L_29 - .L_28)
	.align		4
.L_28:
        /*00ac*/ 	.word	index@(bs1_stage4_v)
        /*00b0*/ 	.word	0x00000000


	//----- nvinfo : EIATTR_MIN_STACK_SIZE
	.align		4
.L_29:
        /*00b4*/ 	.byte	0x04, 0x12
        /*00b6*/ 	.short	(.L_31 - .L_30)
	.align		4
.L_30:
        /*00b8*/ 	.word	index@(bs1_stage3_k)
        /*00bc*/ 	.word	0x00000000


	//----- nvinfo : EIATTR_MIN_STACK_SIZE
	.align		4
.L_31:
        /*00c0*/ 	.byte	0x04, 0x12
        /*00c2*/ 	.short	(.L_33 - .L_32)
	.align		4
.L_32:
        /*00c4*/ 	.word	index@(bs1_stage3_q)
        /*00c8*/ 	.word	0x00000000


	//----- nvinfo : EIATTR_MIN_STACK_SIZE
	.align		4
.L_33:
        /*00cc*/ 	.byte	0x04, 0x12
        /*00ce*/ 	.short	(.L_35 - .L_34)
	.align		4
.L_34:
        /*00d0*/ 	.word	index@(bs1_stage3_v)
        /*00d4*/ 	.word	0x00000000
.L_35:


//--------------------- .nv.compat                --------------------------
	.section	.nv.compat,"",@"SHT_CUDA_COMPAT_INFO"
	.align	4
        /*0000*/ 	.byte	0x02, 0x09, 0x00, 0x00, 0x02, 0x02, 0x01, 0x00, 0x02, 0x05, 0x05, 0x00, 0x03, 0x07, 0x01, 0x01
        /*0010*/ 	.byte	0x02, 0x03, 0x00, 0x00, 0x02, 0x06, 0x01, 0x00, 0x04, 0x0b, 0x08, 0x00, 0x09, 0x00, 0x00, 0x00
        /*0020*/ 	.byte	0x00, 0x00, 0x00, 0x00


//--------------------- .nv.info.bs1_stage4_k     --------------------------
	.section	.nv.info.bs1_stage4_k,"",@"SHT_CUDA_INFO"
	.sectionflags	@""
	.align	4


	//----- nvinfo : EIATTR_CUDA_API_VERSION
	.align		4
        /*0000*/ 	.byte	0x04, 0x37
        /*0002*/ 	.short	(.L_37 - .L_36)
.L_36:
        /*0004*/ 	.word	0x00000082


	//----- nvinfo : EIATTR_KPARAM_INFO
	.align		4
.L_37:
        /*0008*/ 	.byte	0x04, 0x17
        /*000a*/ 	.short	(.L_39 - .L_38)
.L_38:
        /*000c*/ 	.word	0x00000000
        /*0010*/ 	.short	0x0001
        /*0012*/ 	.short	0x0008
        /*0014*/ 	.byte	0x00, 0xf5, 0x21, 0x00


	//----- nvinfo : EIATTR_KPARAM_INFO
	.align		4
.L_39:
        /*0018*/ 	.byte	0x04, 0x17
        /*001a*/ 	.short	(.L_41 - .L_40)
.L_40:
        /*001c*/ 	.word	0x00000000
        /*0020*/ 	.short	0x0000
        /*0022*/ 	.short	0x0000
        /*0024*/ 	.byte	0x00, 0xf5, 0x21, 0x00


	//----- nvinfo : EIATTR_SPARSE_MMA_MASK
	.align		4
.L_41:
        /*0028*/ 	.byte	0x03, 0x50
        /*002a*/ 	.short	0x0000


	//----- nvinfo : EIATTR_MAXREG_COUNT
	.align		4
        /*002c*/ 	.byte	0x03, 0x1b
        /*002e*/ 	.short	0x00ff


	//----- nvinfo : EIATTR_MERCURY_ISA_VERSION
	.align		4
        /*0030*/ 	.byte	0x03, 0x5f
        /*0032*/ 	.short	0x0101


	//----- nvinfo : EIATTR_VRC_CTA_INIT_COUNT
	.align		4
        /*0034*/ 	.byte	0x02, 0x4a
	.zero		1
	.zero		1


	//----- nvinfo : EIATTR_EXIT_INSTR_OFFSETS
	.align		4
        /*0038*/ 	.byte	0x04, 0x1c
        /*003a*/ 	.short	(.L_43 - .L_42)


	//   ....[0]....
.L_42:
        /*003c*/ 	.word	0x00000100


	//----- nvinfo : EIATTR_MAX_THREADS
	.align		4
.L_43:
        /*0040*/ 	.byte	0x04, 0x05
        /*0042*/ 	.short	(.L_45 - .L_44)
.L_44:
        /*0044*/ 	.word	0x00000040
        /*0048*/ 	.word	0x00000001
        /*004c*/ 	.word	0x00000001


	//----- nvinfo : EIATTR_CBANK_PARAM_SIZE
	.align		4
.L_45:
        /*0050*/ 	.byte	0x03, 0x19
        /*0052*/ 	.short	0x0010


	//----- nvinfo : EIATTR_PARAM_CBANK
	.align		4
        /*0054*/ 	.byte	0x04, 0x0a
        /*0056*/ 	.short	(.L_47 - .L_46)
	.align		4
.L_46:
        /*0058*/ 	.word	index@(.nv.constant0.bs1_stage4_k)
        /*005c*/ 	.short	0x0380
        /*005e*/ 	.short	0x0010


	//----- nvinfo : EIATTR_SW_WAR
	.align		4
.L_47:
        /*0060*/ 	.byte	0x04, 0x36
        /*0062*/ 	.short	(.L_49 - .L_48)
.L_48:
        /*0064*/ 	.word	0x00000008
.L_49:


//--------------------- .nv.info.bs1_stage4_q     --------------------------
	.section	.nv.info.bs1_stage4_q,"",@"SHT_CUDA_INFO"
	.sectionflags	@""
	.align	4


	//----- nvinfo : EIATTR_CUDA_API_VERSION
	.align		4
        /*0000*/ 	.byte	0x04, 0x37
        /*0002*/ 	.short	(.L_51 - .L_50)
.L_50:
        /*0004*/ 	.word	0x00000082


	//----- nvinfo : EIATTR_KPARAM_INFO
	.align		4
.L_51:
        /*0008*/ 	.byte	0x04, 0x17
        /*000a*/ 	.short	(.L_53 - .L_52)
.L_52:
        /*000c*/ 	.word	0x00000000
        /*0010*/ 	.short	0x0001
        /*0012*/ 	.short	0x0008
        /*0014*/ 	.byte	0x00, 0xf5, 0x21, 0x00


	//----- nvinfo : EIATTR_KPARAM_INFO
	.align		4
.L_53:
        /*0018*/ 	.byte	0x04, 0x17
        /*001a*/ 	.short	(.L_55 - .L_54)
.L_54:
        /*001c*/ 	.word	0x00000000
        /*0020*/ 	.short	0x0000
        /*0022*/ 	.short	0x0000
        /*0024*/ 	.byte	0x00, 0xf5, 0x21, 0x00


	//----- nvinfo : EIATTR_SPARSE_MMA_MASK
	.align		4
.L_55:
        /*0028*/ 	.byte	0x03, 0x50
        /*002a*/ 	.short	0x0000


	//----- nvinfo : EIATTR_MAXREG_COUNT
	.align		4
        /*002c*/ 	.byte	0x03, 0x1b
        /*002e*/ 	.short	0x00ff


	//----- nvinfo : EIATTR_MERCURY_ISA_VERSION
	.align		4
        /*0030*/ 	.byte	0x03, 0x5f
        /*0032*/ 	.short	0x0101


	//----- nvinfo : EIATTR_VRC_CTA_INIT_COUNT
	.align		4
        /*0034*/ 	.byte	0x02, 0x4a
	.zero		1
	.zero		1


	//----- nvinfo : EIATTR_EXIT_INSTR_OFFSETS
	.align		4
        /*0038*/ 	.byte	0x04, 0x1c
        /*003a*/ 	.short	(.L_57 - .L_56)


	//   ....[0]....
.L_56:
        /*003c*/ 	.word	0x00000150


	//----- nvinfo : EIATTR_MAX_THREADS
	.align		4
.L_57:
        /*0040*/ 	.byte	0x04, 0x05
        /*0042*/ 	.short	(.L_59 - .L_58)
.L_58:
        /*0044*/ 	.word	0x00000040
        /*0048*/ 	.word	0x00000001
        /*004c*/ 	.word	0x00000001


	//----- nvinfo : EIATTR_CBANK_PARAM_SIZE
	.align		4
.L_59:
        /*0050*/ 	.byte	0x03, 0x19
        /*0052*/ 	.short	0x0010


	//----- nvinfo : EIATTR_PARAM_CBANK
	.align		4
        /*0054*/ 	.byte	0x04, 0x0a
        /*0056*/ 	.short	(.L_61 - .L_60)
	.align		4
.L_60:
        /*0058*/ 	.word	index@(.nv.constant0.bs1_stage4_q)
        /*005c*/ 	.short	0x0380
        /*005e*/ 	.short	0x0010


	//----- nvinfo : EIATTR_SW_WAR
	.align		4
.L_61:
        /*0060*/ 	.byte	0x04, 0x36
        /*0062*/ 	.short	(.L_63 - .L_62)
.L_62:
        /*0064*/ 	.word	0x00000008
.L_63:


//--------------------- .nv.info.bs1_stage4_v     --------------------------
	.section	.nv.info.bs1_stage4_v,"",@"SHT_CUDA_INFO"
	.sectionflags	@""
	.align	4


	//----- nvinfo : EIATTR_CUDA_API_VERSION
	.align		4
        /*0000*/ 	.byte	0x04, 0x37
        /*0002*/ 	.short	(.L_65 - .L_64)
.L_64:
        /*0004*/ 	.word	0x00000082


	//----- nvinfo : EIATTR_KPARAM_INFO
	.align		4
.L_65:
        /*0008*/ 	.byte	0x04, 0x17
        /*000a*/ 	.short	(.L_67 - .L_66)
.L_66:
        /*000c*/ 	.word	0x00000000
        /*0010*/ 	.short	0x0001
        /*0012*/ 	.short	0x0008
        /*0014*/ 	.byte	0x00, 0xf5, 0x21, 0x00


	//----- nvinfo : EIATTR_KPARAM_INFO
	.align		4
.L_67:
        /*0018*/ 	.byte	0x04, 0x17
        /*001a*/ 	.short	(.L_69 - .L_68)
.L_68:
        /*001c*/ 	.word	0x00000000
        /*0020*/ 	.short	0x0000
        /*0022*/ 	.short	0x0000
        /*0024*/ 	.byte	0x00, 0xf5, 0x21, 0x00


	//----- nvinfo : EIATTR_SPARSE_MMA_MASK
	.align		4
.L_69:
        /*0028*/ 	.byte	0x03, 0x50
        /*002a*/ 	.short	0x0000


	//----- nvinfo : EIATTR_MAXREG_COUNT
	.align		4
        /*002c*/ 	.byte	0x03, 0x1b
        /*002e*/ 	.short	0x00ff


	//----- nvinfo : EIATTR_MERCURY_ISA_VERSION
	.align		4
        /*0030*/ 	.byte	0x03, 0x5f
        /*0032*/ 	.short	0x0101


	//----- nvinfo : EIATTR_VRC_CTA_INIT_COUNT
	.align		4
        /*0034*/ 	.byte	0x02, 0x4a
	.zero		1
	.zero		1


	//----- nvinfo : EIATTR_EXIT_INSTR_OFFSETS
	.align		4
        /*0038*/ 	.byte	0x04, 0x1c
        /*003a*/ 	.short	(.L_71 - .L_70)


	//   ....[0]....
.L_70:
        /*003c*/ 	.word	0x000001f0


	//----- nvinfo : EIATTR_MAX_THREADS
	.align		4
.L_71:
        /*0040*/ 	.byte	0x04, 0x05
        /*0042*/ 	.short	(.L_73 - .L_72)
.L_72:
        /*0044*/ 	.word	0x00000040
        /*0048*/ 	.word	0x00000001
        /*004c*/ 	.word	0x00000001


	//----- nvinfo : EIATTR_CRS_STACK_SIZE
	.align		4
.L_73:
        /*0050*/ 	.byte	0x04, 0x1e
        /*0052*/ 	.short	(.L_75 - .L_74)
.L_74:
        /*0054*/ 	.word	0x00000000


	//----- nvinfo : EIATTR_CBANK_PARAM_SIZE
	.align		4
.L_75:
        /*0058*/ 	.byte	0x03, 0x19
        /*005a*/ 	.short	0x0010


	//----- nvinfo : EIATTR_PARAM_CBANK
	.align		4
        /*005c*/ 	.byte	0x04, 0x0a
        /*005e*/ 	.short	(.L_77 - .L_76)
	.align		4
.L_76:
        /*0060*/ 	.word	index@(.nv.constant0.bs1_stage4_v)
        /*0064*/ 	.short	0x0380
        /*0066*/ 	.short	0x0010


	//----- nvinfo : EIATTR_SW_WAR
	.align		4
.L_77:
        /*0068*/ 	.byte	0x04, 0x36
        /*006a*/ 	.short	(.L_79 - .L_78)
.L_78:
        /*006c*/ 	.word	0x00000008
.L_79:


//--------------------- .nv.info.bs1_stage3_k     --------------------------
	.section	.nv.info.bs1_stage3_k,"",@"SHT_CUDA_INFO"
	.sectionflags	@""
	.align	4


	//----- nvinfo : EIATTR_CUDA_API_VERSION
	.align		4
        /*0000*/ 	.byte	0x04, 0x37
        /*0002*/ 	.short	(.L_81 - .L_80)
.L_80:
        /*0004*/ 	.word	0x00000082


	//----- nvinfo : EIATTR_KPARAM_INFO
	.align		4
.L_81:
        /*0008*/ 	.byte	0x04, 0x17
        /*000a*/ 	.short	(.L_83 - .L_82)
.L_82:
        /*000c*/ 	.word	0x00000000
        /*0010*/ 	.short	0x0001
        /*0012*/ 	.short	0x0008
        /*0014*/ 	.byte	0x00, 0xf5, 0x21, 0x00


	//----- nvinfo : EIATTR_KPARAM_INFO
	.align		4
.L_83:
        /*0018*/ 	.byte	0x04, 0x17
        /*001a*/ 	.short	(.L_85 - .L_84)
.L_84:
        /*001c*/ 	.word	0x00000000
        /*0020*/ 	.short	0x0000
        /*0022*/ 	.short	0x0000
        /*0024*/ 	.byte	0x00, 0xf5, 0x21, 0x00


	//----- nvinfo : EIATTR_SPARSE_MMA_MASK
	.align		4
.L_85:
        /*0028*/ 	.byte	0x03, 0x50
        /*002a*/ 	.short	0x0000


	//----- nvinfo : EIATTR_MAXREG_COUNT
	.align		4
        /*002c*/ 	.byte	0x03, 0x1b
        /*002e*/ 	.short	0x00ff


	//----- nvinfo : EIATTR_MERCURY_ISA_VERSION
	.align		4
        /*0030*/ 	.byte	0x03, 0x5f
        /*0032*/ 	.short	0x0101


	//----- nvinfo : EIATTR_VRC_CTA_INIT_COUNT
	.align		4
        /*0034*/ 	.byte	0x02, 0x4a
	.zero		1
	.zero		1


	//----- nvinfo : EIATTR_EXIT_INSTR_OFFSETS
	.align		4
        /*0038*/ 	.byte	0x04, 0x1c
        /*003a*/ 	.short	(.L_87 - .L_86)


	//   ....[0]....
.L_86:
        /*003c*/ 	.word	0x00000100


	//----- nvinfo : EIATTR_MAX_THREADS
	.align		4
.L_87:
        /*0040*/ 	.byte	0x04, 0x05
        /*0042*/ 	.short	(.L_89 - .L_88)
.L_88:
        /*0044*/ 	.word	0x00000040
        /*0048*/ 	.word	0x00000001
        /*004c*/ 	.word	0x00000001


	//----- nvinfo : EIATTR_CBANK_PARAM_SIZE
	.align		4
.L_89:
        /*0050*/ 	.byte	0x03, 0x19
        /*0052*/ 	.short	0x0010


	//----- nvinfo : EIATTR_PARAM_CBANK
	.align		4
        /*0054*/ 	.byte	0x04, 0x0a
        /*0056*/ 	.short	(.L_91 - .L_90)
	.align		4
.L_90:
        /*0058*/ 	.word	index@(.nv.constant0.bs1_stage3_k)
        /*005c*/ 	.short	0x0380
        /*005e*/ 	.short	0x0010


	//----- nvinfo : EIATTR_SW_WAR
	.align		4
.L_91:
        /*0060*/ 	.byte	0x04, 0x36
        /*0062*/ 	.short	(.L_93 - .L_92)
.L_92:
        /*0064*/ 	.word	0x00000008
.L_93:


//--------------------- .nv.info.bs1_stage3_q     --------------------------
	.section	.nv.info.bs1_stage3_q,"",@"SHT_CUDA_INFO"
	.sectionflags	@""
	.align	4


	//----- nvinfo : EIATTR_CUDA_API_VERSION
	.align		4
        /*0000*/ 	.byte	0x04, 0x37
        /*0002*/ 	.short	(.L_95 - .L_94)
.L_94:
        /*0004*/ 	.word	0x00000082


	//----- nvinfo : EIATTR_KPARAM_INFO
	.align		4
.L_95:
        /*0008*/ 	.byte	0x04, 0x17
        /*000a*/ 	.short	(.L_97 - .L_96)
.L_96:
        /*000c*/ 	.word	0x00000000
        /*0010*/ 	.short	0x0001
        /*0012*/ 	.short	0x0008
        /*0014*/ 	.byte	0x00, 0xf5, 0x21, 0x00


	//----- nvinfo : EIATTR_KPARAM_INFO
	.align		4
.L_97:
        /*0018*/ 	.byte	0x04, 0x17
        /*001a*/ 	.short	(.L_99 - .L_98)
.L_98:
        /*001c*/ 	.word	0x00000000
        /*0020*/ 	.short	0x0000
        /*0022*/ 	.short	0x0000
        /*0024*/ 	.byte	0x00, 0xf5, 0x21, 0x00


	//----- nvinfo : EIATTR_SPARSE_MMA_MASK
	.align		4
.L_99:
        /*0028*/ 	.byte	0x03, 0x50
        /*002a*/ 	.short	0x0000


	//----- nvinfo : EIATTR_MAXREG_COUNT
	.align		4
        /*002c*/ 	.byte	0x03, 0x1b
        /*002e*/ 	.short	0x00ff


	//----- nvinfo : EIATTR_MERCURY_ISA_VERSION
	.align		4
        /*0030*/ 	.byte	0x03, 0x5f
        /*0032*/ 	.short	0x0101


	//----- nvinfo : EIATTR_VRC_CTA_INIT_COUNT
	.align		4
        /*0034*/ 	.byte	0x02, 0x4a
	.zero		1
	.zero		1


	//----- nvinfo : EIATTR_EXIT_INSTR_OFFSETS
	.align		4
        /*0038*/ 	.byte	0x04, 0x1c
        /*003a*/ 	.short	(.L_101 - .L_100)


	//   ....[0]....
.L_100:
        /*003c*/ 	.word	0x00000150


	//----- nvinfo : EIATTR_MAX_THREADS
	.align		4
.L_101:
        /*0040*/ 	.byte	0x04, 0x05
        /*0042*/ 	.short	(.L_103 - .L_102)
.L_102:
        /*0044*/ 	.word	0x00000040
        /*0048*/ 	.word	0x00000001
        /*004c*/ 	.word	0x00000001


	//----- nvinfo : EIATTR_CBANK_PARAM_SIZE
	.align		4
.L_103:
        /*0050*/ 	.byte	0x03, 0x19
        /*0052*/ 	.short	0x0010


	//----- nvinfo : EIATTR_PARAM_CBANK
	.align		4
        /*0054*/ 	.byte	0x04, 0x0a
        /*0056*/ 	.short	(.L_105 - .L_104)
	.align		4
.L_104:
        /*0058*/ 	.word	index@(.nv.constant0.bs1_stage3_q)
        /*005c*/ 	.short	0x0380
        /*005e*/ 	.short	0x0010


	//----- nvinfo : EIATTR_SW_WAR
	.align		4
.L_105:
        /*0060*/ 	.byte	0x04, 0x36
        /*0062*/ 	.short	(.L_107 - .L_106)
.L_106:
        /*0064*/ 	.word	0x00000008
.L_107:


//--------------------- .nv.info.bs1_stage3_v     --------------------------
	.section	.nv.info.bs1_stage3_v,"",@"SHT_CUDA_INFO"
	.sectionflags	@""
	.align	4


	//----- nvinfo : EIATTR_CUDA_API_VERSION
	.align		4
        /*0000*/ 	.byte	0x04, 0x37
        /*0002*/ 	.short	(.L_109 - .L_108)
.L_108:
        /*0004*/ 	.word	0x00000082


	//----- nvinfo : EIATTR_KPARAM_INFO
	.align		4
.L_109:
        /*0008*/ 	.byte	0x04, 0x17
        /*000a*/ 	.short	(.L_111 - .L_110)
.L_110:
        /*000c*/ 	.word	0x00000000
        /*0010*/ 	.short	0x0001
        /*0012*/ 	.short	0x0008
        /*0014*/ 	.byte	0x00, 0xf5, 0x21, 0x00


	//----- nvinfo : EIATTR_KPARAM_INFO
	.align		4
.L_111:
        /*0018*/ 	.byte	0x04, 0x17
        /*001a*/ 	.short	(.L_113 - .L_112)
.L_112:
        /*001c*/ 	.word	0x00000000
        /*0020*/ 	.short	0x0000
        /*0022*/ 	.short	0x0000
        /*0024*/ 	.byte	0x00, 0xf5, 0x21, 0x00


	//----- nvinfo : EIATTR_SPARSE_MMA_MASK
	.align		4
.L_113:
        /*0028*/ 	.byte	0x03, 0x50
        /*002a*/ 	.short	0x0000


	//----- nvinfo : EIATTR_MAXREG_COUNT
	.align		4
        /*002c*/ 	.byte	0x03, 0x1b
        /*002e*/ 	.short	0x00ff


	//----- nvinfo : EIATTR_MERCURY_ISA_VERSION
	.align		4
        /*0030*/ 	.byte	0x03, 0x5f
        /*0032*/ 	.short	0x0101


	//----- nvinfo : EIATTR_VRC_CTA_INIT_COUNT
	.align		4
        /*0034*/ 	.byte	0x02, 0x4a
	.zero		1
	.zero		1


	//----- nvinfo : EIATTR_EXIT_INSTR_OFFSETS
	.align		4
        /*0038*/ 	.byte	0x04, 0x1c
        /*003a*/ 	.short	(.L_115 - .L_114)


	//   ....[0]....
.L_114:
        /*003c*/ 	.word	0x000001f0


	//----- nvinfo : EIATTR_MAX_THREADS
	.align		4
.L_115:
        /*0040*/ 	.byte	0x04, 0x05
        /*0042*/ 	.short	(.L_117 - .L_116)
.L_116:
        /*0044*/ 	.word	0x00000040
        /*0048*/ 	.word	0x00000001
        /*004c*/ 	.word	0x00000001


	//----- nvinfo : EIATTR_CRS_STACK_SIZE
	.align		4
.L_117:
        /*0050*/ 	.byte	0x04, 0x1e
        /*0052*/ 	.short	(.L_119 - .L_118)
.L_118:
        /*0054*/ 	.word	0x00000000


	//----- nvinfo : EIATTR_CBANK_PARAM_SIZE
	.align		4
.L_119:
        /*0058*/ 	.byte	0x03, 0x19
        /*005a*/ 	.short	0x0010


	//----- nvinfo : EIATTR_PARAM_CBANK
	.align		4
        /*005c*/ 	.byte	0x04, 0x0a
        /*005e*/ 	.short	(.L_121 - .L_120)
	.align		4
.L_120:
        /*0060*/ 	.word	index@(.nv.constant0.bs1_stage3_v)
        /*0064*/ 	.short	0x0380
        /*0066*/ 	.short	0x0010


	//----- nvinfo : EIATTR_SW_WAR
	.align		4
.L_121:
        /*0068*/ 	.byte	0x04, 0x36
        /*006a*/ 	.short	(.L_123 - .L_122)
.L_122:
        /*006c*/ 	.word	0x00000008
.L_123:


//--------------------- .nv.callgraph             --------------------------
	.section	.nv.callgraph,"",@"SHT_CUDA_CALLGRAPH"
	.align	4
	.sectionentsize	8
	.align		4
        /*0000*/ 	.word	0x00000000
	.align		4
        /*0004*/ 	.word	0xffffffff
	.align		4
        /*0008*/ 	.word	0x00000000
	.align		4
        /*000c*/ 	.word	0xfffffffe
	.align		4
        /*0010*/ 	.word	0x00000000
	.align		4
        /*0014*/ 	.word	0xfffffffd
	.align		4
        /*0018*/ 	.word	0x00000000
	.align		4
        /*001c*/ 	.word	0xfffffffc


//--------------------- .text.bs1_stage4_k        --------------------------
	.section	.text.bs1_stage4_k,"ax",@progbits
	.align	128
        .global         bs1_stage4_k
        .type           bs1_stage4_k,@function
        .size           bs1_stage4_k,(.L_x_10 - bs1_stage4_k)
        .other          bs1_stage4_k,@"STO_CUDA_ENTRY STV_DEFAULT"
bs1_stage4_k:
.text.bs1_stage4_k:
[----:B------:R-:W-:Y:S01]  /*0000*/  LDC R1, c[0x0][0x37c] ;  /* 0x0000df00ff017b82 */ /* 0x000fe20000000800 */
[----:B------:R-:W0:Y:S07]  /*0010*/  S2R R4, SR_CTAID.X ;  /* 0x0000000000047919 */ /* 0x000e2e0000002500 */
[----:B------:R-:W1:Y:S01]  /*0020*/  LDC.64 R2, c[0x0][0x388] ;  /* 0x0000e200ff027b82 */ /* 0x000e620000000a00 */
[----:B------:R-:W2:Y:S01]  /*0030*/  LDCU.64 UR4, c[0x0][0x358] ;  /* 0x00006b00ff0477ac */ /* 0x000ea20008000a00 */
[----:B------:R-:W3:Y:S01]  /*0040*/  S2R R7, SR_TID.X ;  /* 0x0000000000077919 */ /* 0x000ee20000002100 */
[----:B0-----:R-:W-:-:S02]  /*0050*/  IMAD.SHL.U32 R0, R4, 0x40, RZ ;  /* 0x0000004004007824 */ /* 0x001fc400078e00ff */
[----:B------:R-:W-:-:S03]  /*0060*/  IMAD.SHL.U32 R4, R4, 0x80, RZ ;  /* 0x0000008004047824 */ /* 0x000fc600078e00ff */
[----:B---3--:R-:W-:Y:S02]  /*0070*/  LOP3.LUT R7, R7, R0, RZ, 0xfc, !PT ;  /* 0x0000000007077212 */ /* 0x008fe400078efcff */
[----:B------:R-:W-:-:S04]  /*0080*/  LOP3.LUT R4, R4, 0xfffe0000, RZ, 0xc0, !PT ;  /* 0xfffe000004047812 */ /* 0x000fc800078ec0ff */
[----:B------:R-:W-:-:S05]  /*0090*/  IADD3 R5, PT, PT, R7, 0x10000, R4 ;  /* 0x0001000007057810 */ /* 0x000fca0007ffe004 */
[----:B-1----:R-:W-:Y:S02]  /*00a0*/  IMAD.WIDE.U32 R2, R5, 0x4, R2 ;  /* 0x0000000405027825 */ /* 0x002fe400078e0002 */
[----:B------:R-:W0:Y:S04]  /*00b0*/  LDC.64 R4, c[0x0][0x380] ;  /* 0x0000e000ff047b82 */ /* 0x000e280000000a00 */
[----:B--2---:R-:W2:Y:S01]  /*00c0*/  LDG.E.CONSTANT R2, desc[UR4][R2.64] ;  /* 0x0000000402027981 */ /* 0x004ea2000c1e9900 */
[----:B0-----:R-:W-:Y:S01]  /*00d0*/  IMAD.WIDE.U32 R4, R7, 0x4, R4 ;  /* 0x0000000407047825 */ /* 0x001fe200078e0004 */
[----:B--2---:R-:W-:-:S05]  /*00e0*/  FMNMX R7, RZ, R2, !PT ;  /* 0x00000002ff077209 */ /* 0x004fca0007800000 */
[----:B------:R-:W-:Y:S01]  /*00f0*/  STG.E desc[UR4][R4.64], R7 ;  /* 0x0000000704007986 */ /* 0x000fe2000c101904 */
[----:B------:R-:W-:Y:S05]  /*0100*/  EXIT ;  /* 0x000000000000794d */ /* 0x000fea0003800000 */
.L_x_0:
[----:B------:R-:W-:-:S00]  /*0110*/  BRA `(.L_x_0) ;  /* 0xfffffffc00fc7947 */ /* 0x000fc0000383ffff */
[----:B------:R-:W-:-:S00]  /*0120*/  NOP ;  /* 0x0000000000007918 */ /* 0x000fc00000000000 */
        /* <DEDUP_REMOVED lines=13> */
.L_x_10:


//--------------------- .text.bs1_stage4_q        --------------------------
	.section	.text.bs1_stage4_q,"ax",@progbits
	.align	128
        .global         bs1_stage4_q
        .type           bs1_stage4_q,@function
        .size           bs1_stage4_q,(.L_x_11 - bs1_stage4_q)
        .other          bs1_stage4_q,@"STO_CUDA_ENTRY STV_DEFAULT"
bs1_stage4_q:
.text.bs1_stage4_q:
[----:B------:R-:W-:Y:S01]  /*0000*/  LDC R1, c[0x0][0x37c] ;  /* 0x0000df00ff017b82 */ /* 0x000fe20000000800 */
[----:B------:R-:W0:Y:S07]  /*0010*/  S2R R6, SR_CTAID.X ;  /* 0x0000000000067919 */ /* 0x000e2e0000002500 */
[----:B------:R-:W1:Y:S01]  /*0020*/  LDC.64 R2, c[0x0][0x388] ;  /* 0x0000e200ff027b82 */ /* 0x000e620000000a00 */
[----:B------:R-:W2:Y:S01]  /*0030*/  LDCU.64 UR4, c[0x0][0x358] ;  /* 0x00006b00ff0477ac */ /* 0x000ea20008000a00 */
[----:B------:R-:W3:Y:S01]  /*0040*/  S2R R7, SR_TID.X ;  /* 0x0000000000077919 */ /* 0x000ee20000002100 */
[----:B0-----:R-:W-:Y:S01]  /*0050*/  SHF.R.U32.HI R0, RZ, 0xa, R6 ;  /* 0x0000000aff007819 */ /* 0x001fe20000011606 */
[----:B---3--:R-:W-:Y:S01]  /*0060*/  IMAD.SHL.U32 R4, R7, 0x1000, RZ ;  /* 0x0000100007047824 */ /* 0x008fe200078e00ff */
[----:B------:R-:W-:-:S03]  /*0070*/  SHF.R.U32.HI R5, RZ, 0x4, R7 ;  /* 0x00000004ff057819 */ /* 0x000fc60000011607 */
[----:B------:R-:W-:Y:S01]  /*0080*/  IMAD R0, R0, 0x30000, RZ ;  /* 0x0003000000007824 */ /* 0x000fe200078e02ff */
[----:B------:R-:W-:-:S04]  /*0090*/  LOP3.LUT R5, R5, 0xf000, R4, 0xf8, !PT ;  /* 0x0000f00005057812 */ /* 0x000fc800078ef804 */
[----:B------:R-:W-:Y:S01]  /*00a0*/  LOP3.LUT R5, R5, R0, RZ, 0xfc, !PT ;  /* 0x0000000005057212 */ /* 0x000fe200078efcff */
[----:B------:R-:W-:-:S05]  /*00b0*/  IMAD.SHL.U32 R0, R6, 0x4, RZ ;  /* 0x0000000406007824 */ /* 0x000fca00078e00ff */
[----:B------:R-:W-:-:S05]  /*00c0*/  LOP3.LUT R5, R5, 0xffc, R0, 0xf8, !PT ;  /* 0x00000ffc05057812 */ /* 0x000fca00078ef800 */
[----:B-1----:R-:W-:Y:S02]  /*00d0*/  IMAD.WIDE.U32 R2, R5, 0x4, R2 ;  /* 0x0000000405027825 */ /* 0x002fe400078e0002 */
[----:B------:R-:W0:Y:S04]  /*00e0*/  LDC.64 R4, c[0x0][0x380] ;  /* 0x0000e000ff047b82 */ /* 0x000e280000000a00 */
[----:B--2---:R-:W2:Y:S01]  /*00f0*/  LDG.E.CONSTANT R2, desc[UR4][R2.64] ;  /* 0x0000000402027981 */ /* 0x004ea2000c1e9900 */
[----:B------:R-:W-:-:S05]  /*0100*/  IMAD.SHL.U32 R0, R6, 0x40, RZ ;  /* 0x0000004006007824 */ /* 0x000fca00078e00ff */
[----:B------:R-:W-:-:S05]  /*0110*/  LOP3.LUT R7, R0, R7, RZ, 0xfc, !PT ;  /* 0x0000000700077212 */ /* 0x000fca00078efcff */
[----:B0-----:R-:W-:Y:S01]  /*0120*/  IMAD.WIDE.U32 R4, R7, 0x4, R4 ;  /* 0x0000000407047825 */ /* 0x001fe200078e0004 */
[----:B--2---:R-:W-:-:S05]  /*0130*/  FMNMX R7, RZ, R2, !PT ;  /* 0x00000002ff077209 */ /* 0x004fca0007800000 */
[----:B------:R-:W-:Y:S01]  /*0140*/  STG.E desc[UR4][R4.64], R7 ;  /* 0x0000000704007986 */ /* 0x000fe2000c101904 */
[----:B------:R-:W-:Y:S05]  /*0150*/  EXIT ;  /* 0x000000000000794d */ /* 0x000fea0003800000 */
.L_x_1:
        /* <DEDUP_REMOVED lines=10> */
.L_x_11:


//--------------------- .text.bs1_stage4_v        --------------------------
	.section	.text.bs1_stage4_v,"ax",@progbits
	.align	128
        .global         bs1_stage4_v
        .type           bs1_stage4_v,@function
        .size           bs1_stage4_v,(.L_x_12 - bs1_stage4_v)
        .other          bs1_stage4_v,@"STO_CUDA_ENTRY STV_DEFAULT"
bs1_stage4_v:
.text.bs1_stage4_v:
[----:B------:R-:W-:Y:S01]  /*0000*/  LDC R1, c[0x0][0x37c] ;  /* 0x0000df00ff017b82 */ /* 0x000fe20000000800 */
[----:B------:R-:W0:Y:S07]  /*0010*/  S2R R9, SR_CTAID.X ;  /* 0x0000000000097919 */ /* 0x000e2e0000002500 */
[----:B------:R-:W1:Y:S01]  /*0020*/  LDC.64 R2, c[0x0][0x380] ;  /* 0x0000e000ff027b82 */ /* 0x000e620000000a00 */
[----:B------:R-:W2:Y:S01]  /*0030*/  LDCU.64 UR4, c[0x0][0x358] ;  /* 0x00006b00ff0477ac */ /* 0x000ea20008000a00 */
[----:B------:R-:W-:Y:S01]  /*0040*/  BSSY.RECONVERGENT B0, `(.L_x_2) ;  /* 0x0000019000007945 */ /* 0x000fe20003800200 */
[----:B------:R-:W0:Y:S02]  /*0050*/  S2R R6, SR_TID.X ;  /* 0x0000000000067919 */ /* 0x000e240000002100 */
[----:B0-----:R-:W-:-:S04]  /*0060*/  IMAD R0, R9, 0xd, R6 ;  /* 0x0000000d09007824 */ /* 0x001fc800078e0206 */
[----:B------:R-:W-:-:S04]  /*0070*/  IMAD.HI.U32 R4, R0, -0xf0f0f0f, RZ ;  /* 0xf0f0f0f100047827 */ /* 0x000fc800078e00ff */
[----:B------:R-:W-:Y:S01]  /*0080*/  IMAD R7, R9, 0x33, R0 ;  /* 0x0000003309077824 */ /* 0x000fe200078e0200 */
[----:B------:R-:W-:-:S03]  /*0090*/  SHF.R.U32.HI R5, RZ, 0x4, R4 ;  /* 0x00000004ff057819 */ /* 0x000fc60000011604 */
[----:B-1----:R-:W-:-:S04]  /*00a0*/  IMAD.WIDE.U32 R2, R7, 0x4, R2 ;  /* 0x0000000407027825 */ /* 0x002fc800078e0002 */
[----:B------:R-:W-:Y:S02]  /*00b0*/  HFMA2 R7, -RZ, RZ, 1.875, 0 ;  /* 0x3f800000ff077431 */ /* 0x000fe400000001ff */
[----:B------:R-:W-:-:S05]  /*00c0*/  IMAD R5, R5, -0x11, R0 ;  /* 0xffffffef05057824 */ /* 0x000fca00078e0200 */
[----:B------:R-:W-:-:S13]  /*00d0*/  ISETP.NE.AND P0, PT, R5, 0x10, PT ;  /* 0x000000100500780c */ /* 0x000fda0003f05270 */
[----:B--2---:R-:W-:Y:S05]  /*00e0*/  @!P0 BRA `(.L_x_3) ;  /* 0x0000000000388947 */ /* 0x004fea0003800000 */
[----:B------:R-:W-:Y:S01]  /*00f0*/  IMAD.HI.U32 R0, R9, 0x78787879, RZ ;  /* 0x7878787909007827 */ /* 0x000fe200078e00ff */
[----:B------:R-:W0:Y:S04]  /*0100*/  LDCU.64 UR6, c[0x0][0x388] ;  /* 0x00007100ff0677ac */ /* 0x000e280008000a00 */
[----:B------:R-:W-:-:S05]  /*0110*/  SHF.R.U32.HI R0, RZ, 0x9, R0 ;  /* 0x00000009ff007819 */ /* 0x000fca0000011600 */
[C---:B------:R-:W-:Y:S02]  /*0120*/  IMAD R4, R0.reuse, -0x440, R9 ;  /* 0xfffffbc000047824 */ /* 0x040fe400078e0209 */
[----:B------:R-:W-:-:S03]  /*0130*/  IMAD R5, R0, 0x30, R5 ;  /* 0x0000003000057824 */ /* 0x000fc600078e0205 */
[----:B------:R-:W-:Y:S02]  /*0140*/  SHF.L.U32 R4, R4, 0x6, RZ ;  /* 0x0000000604047819 */ /* 0x000fe400000006ff */
[----:B------:R-:W-:Y:S02]  /*0150*/  SHF.L.U32 R5, R5, 0xc, RZ ;  /* 0x0000000c05057819 */ /* 0x000fe400000006ff */
[----:B------:R-:W-:Y:S02]  /*0160*/  LOP3.LUT R7, R4, R6, RZ, 0xfc, !PT ;  /* 0x0000000604077212 */ /* 0x000fe400078efcff */
[----:B------:R-:W-:-:S05]  /*0170*/  MOV R4, RZ ;  /* 0x000000ff00047202 */ /* 0x000fca0000000f00 */
[----:B------:R-:W-:-:S05]  /*0180*/  IMAD.HI.U32 R7, P0, R7, 0xf0f0f10, R4 ;  /* 0x0f0f0f1007077827 */ /* 0x000fca0007800004 */
[----:B------:R-:W-:Y:S02]  /*0190*/  IADD3.X R0, PT, PT, RZ, RZ, RZ, P0, !PT ;  /* 0x000000ffff007210 */ /* 0x000fe400007fe4ff */
[----:B0-----:R-:W-:-:S04]  /*01a0*/  LEA R4, P0, R7, UR6, 0x2 ;  /* 0x0000000607047c11 */ /* 0x001fc8000f8010ff */
[----:B------:R-:W-:-:S05]  /*01b0*/  LEA.HI.X R5, R7, UR7, R0, 0x2, P0 ;  /* 0x0000000707057c11 */ /* 0x000fca00080f1400 */
[----:B------:R0:W5:Y:S04]  /*01c0*/  LDG.E.CONSTANT R7, desc[UR4][R4.64+0x80000] ;  /* 0x0800000404077981 */ /* 0x000168000c1e9900 */
.L_x_3:
[----:B------:R-:W-:Y:S05]  /*01d0*/  BSYNC.RECONVERGENT B0 ;  /* 0x0000000000007941 */ /* 0x000fea0003800200 */
.L_x_2:
[----:B-----5:R-:W-:Y:S01]  /*01e0*/  STG.E desc[UR4][R2.64], R7 ;  /* 0x0000000702007986 */ /* 0x020fe2000c101904 */
[----:B------:R-:W-:Y:S05]  /*01f0*/  EXIT ;  /* 0x000000000000794d */ /* 0x000fea0003800000 */
.L_x_4:
        /* <DEDUP_REMOVED lines=16> */
.L_x_12:


//--------------------- .text.bs1_stage3_k        --------------------------
	.section	.text.bs1_stage3_k,"ax",@progbits
	.align	128
        .global         bs1_stage3_k
        .type           bs1_stage3_k,@function
        .size           bs1_stage3_k,(.L_x_13 - bs1_stage3_k)
        .other          bs1_stage3_k,@"STO_CUDA_ENTRY STV_DEFAULT"
bs1_stage3_k:
.text.bs1_stage3_k:
        /* <DEDUP_REMOVED lines=17> */
.L_x_5:
        /* <DEDUP_REMOVED lines=15> */
.L_x_13:


//--------------------- .text.bs1_stage3_q        --------------------------
	.section	.text.bs1_stage3_q,"ax",@progbits
	.align	128
        .global         bs1_stage3_q
        .type           bs1_stage3_q,@function
        .size           bs1_stage3_q,(.L_x_14 - bs1_stage3_q)
        .other          bs1_stage3_q,@"STO_CUDA_ENTRY STV_DEFAULT"
bs1_stage3_q:
.text.bs1_stage3_q:
        /* <DEDUP_REMOVED lines=22> */
.L_x_6:
        /* <DEDUP_REMOVED lines=10> */
.L_x_14:


//--------------------- .text.bs1_stage3_v        --------------------------
	.section	.text.bs1_stage3_v,"ax",@progbits
	.align	128
        .global         bs1_stage3_v
        .type           bs1_stage3_v,@function
        .size           bs1_stage3_v,(.L_x_15 - bs1_stage3_v)
        .other          bs1_stage3_v,@"STO_CUDA_ENTRY STV_DEFAULT"
bs1_stage3_v:
.text.bs1_stage3_v:
        /* <DEDUP_REMOVED lines=29> */
.L_x_8:
[----:B------:R-:W-:Y:S05]  /*01d0*/  BSYNC.RECONVERGENT B0 ;  /* 0x0000000000007941 */ /* 0x000fea0003800200 */
.L_x_7:
[----:B-----5:R-:W-:Y:S01]  /*01e0*/  STG.E desc[UR4][R2.64], R7 ;  /* 0x0000000702007986 */ /* 0x020fe2000c101904 */
[----:B------:R-:W-:Y:S05]  /*01f0*/  EXIT ;  /* 0x000000000000794d */ /* 0x000fea0003800000 */
.L_x_9:
        /* <DEDUP_REMOVED lines=16> */
.L_x_15:


//--------------------- .nv.shared.reserved.0     --------------------------
	.section	.nv.shared.reserved.0,"aw",@nobits
	.weak		__nv_reservedSMEM_offset_0_alias
	.size		__nv_reservedSMEM_offset_0_alias, 0, 64
	.other		__nv_reservedSMEM_offset_0_alias,@"STO_CUDA_RESERVED_SHARED STV_DEFAULT"
__nv_reservedSMEM_offset_0_alias:
	.zero		0
	.zero		64


//--------------------- .nv.constant0.bs1_stage4_k --------------------------
	.section	.nv.constant0.bs1_stage4_k,"a",@progbits
	.sectionflags	@""
	.align	4
.nv.constant0.bs1_stage4_k:
	.zero		912


//--------------------- .nv.constant0.bs1_stage4_q --------------------------
	.section	.nv.constant0.bs1_stage4_q,"a",@progbits
	.sectionflags	@""
	.align	4
.nv.constant0.bs1_stage4_q:
	.zero		912


//--------------------- .nv.constant0.bs1_stage4_v --------------------------
	.section	.nv.constant0.bs1_stage4_v,"a",@progbits
	.sectionflags	@""
	.align	4
.nv.constant0.bs1_stage4_v:
	.zero		912


//--------------------- .nv.constant0.bs1_stage3_k --------------------------
	.section	.nv.constant0.bs1_stage3_k,"a",@progbits
	.sectionflags	@""
	.align	4
.nv.constant0.bs1_stage3_k:
	.zero		912


//--------------------- .nv.constant0.bs1_stage3_q --------------------------
	.section	.nv.constant0.bs1_stage3_q,"a",@progbits
	.sectionflags	@""
	.align	4
.nv.constant0.bs1_stage3_q:
	.zero		912


//--------------------- .nv.constant0.bs1_stage3_v --------------------------
	.section	.nv.constant0.bs1_stage3_v,"a",@progbits
	.sectionflags	@""
	.align	4
.nv.constant0.bs1_stage3_v:
	.zero		912


//--------------------- SYMBOLS --------------------------

	.type		.nv.reservedSmem.offset0,@object
	.size		.nv.reservedSmem.offset0,0x4
